//
// Generated by NVIDIA NVVM Compiler
//
// Compiler Build ID: CL-36424714
// Cuda compilation tools, release 13.0, V13.0.88
// Based on NVVM 20.0.0
//

.version 9.0
.target sm_100
.address_size 64

	// .globl	_Z10kFlagZerosPKjiiPj
// _ZZ19kBlockExclusiveScanPKjPjS1_iE2sh has been demoted

.visible .entry _Z10kFlagZerosPKjiiPj(
	.param .u64 .ptr .align 1 _Z10kFlagZerosPKjiiPj_param_0,
	.param .u32 _Z10kFlagZerosPKjiiPj_param_1,
	.param .u32 _Z10kFlagZerosPKjiiPj_param_2,
	.param .u64 .ptr .align 1 _Z10kFlagZerosPKjiiPj_param_3
)
{
	.reg .pred 	%p<2>;
	.reg .b32 	%r<11>;
	.reg .b64 	%rd<8>;

	ld.param.u64 	%rd1, [_Z10kFlagZerosPKjiiPj_param_0];
	ld.param.u32 	%r3, [_Z10kFlagZerosPKjiiPj_param_1];
	ld.param.u32 	%r2, [_Z10kFlagZerosPKjiiPj_param_2];
	ld.param.u64 	%rd2, [_Z10kFlagZerosPKjiiPj_param_3];
	mov.u32 	%r4, %ctaid.x;
	mov.u32 	%r5, %ntid.x;
	mov.u32 	%r6, %tid.x;
	mad.lo.s32 	%r1, %r4, %r5, %r6;
	setp.ge.s32 	%p1, %r1, %r3;
	@%p1 bra 	$L__BB0_2;
	cvta.to.global.u64 	%rd3, %rd1;
	cvta.to.global.u64 	%rd4, %rd2;
	mul.wide.s32 	%rd5, %r1, 4;
	add.s64 	%rd6, %rd3, %rd5;
	ld.global.nc.u32 	%r7, [%rd6];
	shr.u32 	%r8, %r7, %r2;
	not.b32 	%r9, %r8;
	and.b32  	%r10, %r9, 1;
	add.s64 	%rd7, %rd4, %rd5;
	st.global.u32 	[%rd7], %r10;
$L__BB0_2:
	ret;

}
	// .globl	_Z19kBlockExclusiveScanPKjPjS1_i
.visible .entry _Z19kBlockExclusiveScanPKjPjS1_i(
	.param .u64 .ptr .align 1 _Z19kBlockExclusiveScanPKjPjS1_i_param_0,
	.param .u64 .ptr .align 1 _Z19kBlockExclusiveScanPKjPjS1_i_param_1,
	.param .u64 .ptr .align 1 _Z19kBlockExclusiveScanPKjPjS1_i_param_2,
	.param .u32 _Z19kBlockExclusiveScanPKjPjS1_i_param_3
)
{
	.reg .pred 	%p<13>;
	.reg .b32 	%r<73>;
	.reg .b64 	%rd<13>;
	// demoted variable
	.shared .align 4 .b8 _ZZ19kBlockExclusiveScanPKjPjS1_iE2sh[1024];
	ld.param.u64 	%rd1, [_Z19kBlockExclusiveScanPKjPjS1_i_param_0];
	ld.param.u64 	%rd2, [_Z19kBlockExclusiveScanPKjPjS1_i_param_1];
	ld.param.u64 	%rd3, [_Z19kBlockExclusiveScanPKjPjS1_i_param_2];
	ld.param.u32 	%r27, [_Z19kBlockExclusiveScanPKjPjS1_i_param_3];
	mov.u32 	%r1, %ctaid.x;
	mov.u32 	%r29, %ntid.x;
	mul.lo.s32 	%r2, %r1, %r29;
	mov.u32 	%r3, %tid.x;
	add.s32 	%r4, %r2, %r3;
	setp.ge.s32 	%p1, %r4, %r27;
	mov.b32 	%r63, 0;
	@%p1 bra 	$L__BB1_2;
	cvta.to.global.u64 	%rd4, %rd1;
	mul.wide.s32 	%rd5, %r4, 4;
	add.s64 	%rd6, %rd4, %rd5;
	ld.global.nc.u32 	%r63, [%rd6];
$L__BB1_2:
	shl.b32 	%r31, %r3, 2;
	mov.u32 	%r32, _ZZ19kBlockExclusiveScanPKjPjS1_iE2sh;
	add.s32 	%r7, %r32, %r31;
	st.shared.u32 	[%r7], %r63;
	bar.sync 	0;
	setp.eq.s32 	%p2, %r3, 0;
	mov.b32 	%r64, 0;
	@%p2 bra 	$L__BB1_4;
	ld.shared.u32 	%r64, [%r7+-4];
$L__BB1_4:
	bar.sync 	0;
	ld.shared.u32 	%r34, [%r7];
	add.s32 	%r35, %r34, %r64;
	st.shared.u32 	[%r7], %r35;
	bar.sync 	0;
	setp.lt.u32 	%p3, %r3, 2;
	mov.b32 	%r65, 0;
	@%p3 bra 	$L__BB1_6;
	ld.shared.u32 	%r65, [%r7+-8];
$L__BB1_6:
	bar.sync 	0;
	ld.shared.u32 	%r37, [%r7];
	add.s32 	%r38, %r37, %r65;
	st.shared.u32 	[%r7], %r38;
	bar.sync 	0;
	setp.lt.u32 	%p4, %r3, 4;
	mov.b32 	%r66, 0;
	@%p4 bra 	$L__BB1_8;
	ld.shared.u32 	%r66, [%r7+-16];
$L__BB1_8:
	bar.sync 	0;
	ld.shared.u32 	%r40, [%r7];
	add.s32 	%r41, %r40, %r66;
	st.shared.u32 	[%r7], %r41;
	bar.sync 	0;
	setp.lt.u32 	%p5, %r3, 8;
	mov.b32 	%r67, 0;
	@%p5 bra 	$L__BB1_10;
	ld.shared.u32 	%r67, [%r7+-32];
$L__BB1_10:
	bar.sync 	0;
	ld.shared.u32 	%r43, [%r7];
	add.s32 	%r44, %r43, %r67;
	st.shared.u32 	[%r7], %r44;
	bar.sync 	0;
	setp.lt.u32 	%p6, %r3, 16;
	mov.b32 	%r68, 0;
	@%p6 bra 	$L__BB1_12;
	ld.shared.u32 	%r68, [%r7+-64];
$L__BB1_12:
	bar.sync 	0;
	ld.shared.u32 	%r46, [%r7];
	add.s32 	%r47, %r46, %r68;
	st.shared.u32 	[%r7], %r47;
	bar.sync 	0;
	setp.lt.u32 	%p7, %r3, 32;
	mov.b32 	%r69, 0;
	@%p7 bra 	$L__BB1_14;
	ld.shared.u32 	%r69, [%r7+-128];
$L__BB1_14:
	bar.sync 	0;
	ld.shared.u32 	%r49, [%r7];
	add.s32 	%r50, %r49, %r69;
	st.shared.u32 	[%r7], %r50;
	bar.sync 	0;
	setp.lt.u32 	%p8, %r3, 64;
	mov.b32 	%r70, 0;
	@%p8 bra 	$L__BB1_16;
	ld.shared.u32 	%r70, [%r7+-256];
$L__BB1_16:
	bar.sync 	0;
	ld.shared.u32 	%r52, [%r7];
	add.s32 	%r53, %r52, %r70;
	st.shared.u32 	[%r7], %r53;
	bar.sync 	0;
	setp.lt.u32 	%p9, %r3, 128;
	mov.b32 	%r71, 0;
	@%p9 bra 	$L__BB1_18;
	ld.shared.u32 	%r71, [%r7+-512];
$L__BB1_18:
	setp.ge.s32 	%p10, %r4, %r27;
	bar.sync 	0;
	ld.shared.u32 	%r54, [%r7];
	add.s32 	%r55, %r54, %r71;
	st.shared.u32 	[%r7], %r55;
	bar.sync 	0;
	@%p10 bra 	$L__BB1_20;
	ld.shared.u32 	%r56, [%r7];
	sub.s32 	%r57, %r56, %r63;
	cvta.to.global.u64 	%rd7, %rd2;
	mul.wide.s32 	%rd8, %r4, 4;
	add.s64 	%rd9, %rd7, %rd8;
	st.global.u32 	[%rd9], %r57;
$L__BB1_20:
	setp.ne.s32 	%p11, %r3, 255;
	@%p11 bra 	$L__BB1_24;
	sub.s32 	%r24, %r27, %r2;
	setp.lt.s32 	%p12, %r24, 1;
	mov.b32 	%r72, 0;
	@%p12 bra 	$L__BB1_23;
	min.u32 	%r59, %r24, 256;
	shl.b32 	%r60, %r59, 2;
	add.s32 	%r62, %r32, %r60;
	ld.shared.u32 	%r72, [%r62+-4];
$L__BB1_23:
	cvta.to.global.u64 	%rd10, %rd3;
	mul.wide.u32 	%rd11, %r1, 4;
	add.s64 	%rd12, %rd10, %rd11;
	st.global.u32 	[%rd12], %r72;
$L__BB1_24:
	ret;

}
	// .globl	_Z16kAddBlockOffsetsPjPKji
.visible .entry _Z16kAddBlockOffsetsPjPKji(
	.param .u64 .ptr .align 1 _Z16kAddBlockOffsetsPjPKji_param_0,
	.param .u64 .ptr .align 1 _Z16kAddBlockOffsetsPjPKji_param_1,
	.param .u32 _Z16kAddBlockOffsetsPjPKji_param_2
)
{
	.reg .pred 	%p<2>;
	.reg .b32 	%r<9>;
	.reg .b64 	%rd<9>;

	ld.param.u64 	%rd1, [_Z16kAddBlockOffsetsPjPKji_param_0];
	ld.param.u64 	%rd2, [_Z16kAddBlockOffsetsPjPKji_param_1];
	ld.param.u32 	%r3, [_Z16kAddBlockOffsetsPjPKji_param_2];
	mov.u32 	%r1, %ctaid.x;
	mov.u32 	%r4, %ntid.x;
	mov.u32 	%r5, %tid.x;
	mad.lo.s32 	%r2, %r1, %r4, %r5;
	setp.ge.s32 	%p1, %r2, %r3;
	@%p1 bra 	$L__BB2_2;
	cvta.to.global.u64 	%rd3, %rd2;
	cvta.to.global.u64 	%rd4, %rd1;
	mul.wide.u32 	%rd5, %r1, 4;
	add.s64 	%rd6, %rd3, %rd5;
	ld.global.nc.u32 	%r6, [%rd6];
	mul.wide.s32 	%rd7, %r2, 4;
	add.s64 	%rd8, %rd4, %rd7;
	ld.global.u32 	%r7, [%rd8];
	add.s32 	%r8, %r7, %r6;
	st.global.u32 	[%rd8], %r8;
$L__BB2_2:
	ret;

}
	// .globl	_Z8kScatterPKjS0_jiiPj
.visible .entry _Z8kScatterPKjS0_jiiPj(
	.param .u64 .ptr .align 1 _Z8kScatterPKjS0_jiiPj_param_0,
	.param .u64 .ptr .align 1 _Z8kScatterPKjS0_jiiPj_param_1,
	.param .u32 _Z8kScatterPKjS0_jiiPj_param_2,
	.param .u32 _Z8kScatterPKjS0_jiiPj_param_3,
	.param .u32 _Z8kScatterPKjS0_jiiPj_param_4,
	.param .u64 .ptr .align 1 _Z8kScatterPKjS0_jiiPj_param_5
)
{
	.reg .pred 	%p<3>;
	.reg .b32 	%r<15>;
	.reg .b64 	%rd<12>;

	ld.param.u64 	%rd1, [_Z8kScatterPKjS0_jiiPj_param_0];
	ld.param.u64 	%rd2, [_Z8kScatterPKjS0_jiiPj_param_1];
	ld.param.u32 	%r2, [_Z8kScatterPKjS0_jiiPj_param_2];
	ld.param.u32 	%r4, [_Z8kScatterPKjS0_jiiPj_param_3];
	ld.param.u32 	%r3, [_Z8kScatterPKjS0_jiiPj_param_4];
	ld.param.u64 	%rd3, [_Z8kScatterPKjS0_jiiPj_param_5];
	mov.u32 	%r5, %ctaid.x;
	mov.u32 	%r6, %ntid.x;
	mov.u32 	%r7, %tid.x;
	mad.lo.s32 	%r1, %r5, %r6, %r7;
	setp.ge.s32 	%p1, %r1, %r4;
	@%p1 bra 	$L__BB3_2;
	cvta.to.global.u64 	%rd4, %rd1;
	cvta.to.global.u64 	%rd5, %rd2;
	cvta.to.global.u64 	%rd6, %rd3;
	mul.wide.s32 	%rd7, %r1, 4;
	add.s64 	%rd8, %rd4, %rd7;
	ld.global.nc.u32 	%r8, [%rd8];
	add.s64 	%rd9, %rd5, %rd7;
	ld.global.nc.u32 	%r9, [%rd9];
	shr.u32 	%r10, %r8, %r3;
	and.b32  	%r11, %r10, 1;
	setp.eq.b32 	%p2, %r11, 1;
	add.s32 	%r12, %r2, %r1;
	sub.s32 	%r13, %r12, %r9;
	selp.b32 	%r14, %r13, %r9, %p2;
	mul.wide.u32 	%rd10, %r14, 4;
	add.s64 	%rd11, %rd6, %rd10;
	st.global.u32 	[%rd11], %r8;
$L__BB3_2:
	ret;

}


// ===== COMPILED SASS (sm_100) =====

	.target	sm_100

	.elftype	@"ET_EXEC"


//--------------------- .note.nv.tkinfo           --------------------------
	.section	.note.nv.tkinfo,"",@"SHT_NOTE"
	.sectionflags	@"SHF_NOTE_NV_TKINFO"
	.tkinfo
        /*0018*/ 	.word	0x00000002
        /*0030*/ 	.string	""
        /*0030*/ 	.string	"ptxas"
        /*0030*/ 	.string	"Cuda compilation tools, release 13.0, V13.0.88"
        /*0030*/ 	.string	"Build cuda_13.0.r13.0/compiler.36424714_0"
        /*0030*/ 	.string	"-arch sm_100 -m 64 "



//--------------------- .note.nv.cuinfo           --------------------------
	.section	.note.nv.cuinfo,"",@"SHT_NOTE"
	.sectionflags	@"SHF_NOTE_NV_CUINFO"
        /*0018*/ 	.short	0x0002
        /*001a*/ 	.short	0x0064
        /*001c*/ 	.short	0x0082
	.zero		2


//--------------------- .nv.info                  --------------------------
	.section	.nv.info,"",@"SHT_CUDA_INFO"
	.align	4


	//----- nvinfo : EIATTR_REGCOUNT
	.align		4
        /*0000*/ 	.byte	0x04, 0x2f
        /*0002*/ 	.short	(.L_1 - .L_0)
	.align		4
.L_0:
        /*0004*/ 	.word	index@(_Z10kFlagZerosPKjiiPj)
        /*0008*/ 	.word	0x0000000a


	//----- nvinfo : EIATTR_FRAME_SIZE
	.align		4
.L_1:
        /*000c*/ 	.byte	0x04, 0x11
        /*000e*/ 	.short	(.L_3 - .L_2)
	.align		4
.L_2:
        /*0010*/ 	.word	index@(_Z10kFlagZerosPKjiiPj)
        /*0014*/ 	.word	0x00000000


	//----- nvinfo : EIATTR_REGCOUNT
	.align		4
.L_3:
        /*0018*/ 	.byte	0x04, 0x2f
        /*001a*/ 	.short	(.L_5 - .L_4)
	.align		4
.L_4:
        /*001c*/ 	.word	index@(_Z19kBlockExclusiveScanPKjPjS1_i)
        /*0020*/ 	.word	0x0000000e


	//----- nvinfo : EIATTR_FRAME_SIZE
	.align		4
.L_5:
        /*0024*/ 	.byte	0x04, 0x11
        /*0026*/ 	.short	(.L_7 - .L_6)
	.align		4
.L_6:
        /*0028*/ 	.word	index@(_Z19kBlockExclusiveScanPKjPjS1_i)
        /*002c*/ 	.word	0x00000000


	//----- nvinfo : EIATTR_REGCOUNT
	.align		4
.L_7:
        /*0030*/ 	.byte	0x04, 0x2f
        /*0032*/ 	.short	(.L_9 - .L_8)
	.align		4
.L_8:
        /*0034*/ 	.word	index@(_Z16kAddBlockOffsetsPjPKji)
        /*0038*/ 	.word	0x0000000c


	//----- nvinfo : EIATTR_FRAME_SIZE
	.align		4
.L_9:
        /*003c*/ 	.byte	0x04, 0x11
        /*003e*/ 	.short	(.L_11 - .L_10)
	.align		4
.L_10:
        /*0040*/ 	.word	index@(_Z16kAddBlockOffsetsPjPKji)
        /*0044*/ 	.word	0x00000000


	//----- nvinfo : EIATTR_REGCOUNT
	.align		4
.L_11:
        /*0048*/ 	.byte	0x04, 0x2f
        /*004a*/ 	.short	(.L_13 - .L_12)
	.align		4
.L_12:
        /*004c*/ 	.word	index@(_Z8kScatterPKjS0_jiiPj)
        /*0050*/ 	.word	0x0000000e


	//----- nvinfo : EIATTR_FRAME_SIZE
	.align		4
.L_13:
        /*0054*/ 	.byte	0x04, 0x11
        /*0056*/ 	.short	(.L_15 - .L_14)
	.align		4
.L_14:
        /*0058*/ 	.word	index@(_Z8kScatterPKjS0_jiiPj)
        /*005c*/ 	.word	0x00000000


	//----- nvinfo : EIATTR_MIN_STACK_SIZE
	.align		4
.L_15:
        /*0060*/ 	.byte	0x04, 0x12
        /*0062*/ 	.short	(.L_17 - .L_16)
	.align		4
.L_16:
        /*0064*/ 	.word	index@(_Z8kScatterPKjS0_jiiPj)
        /*0068*/ 	.word	0x00000000


	//----- nvinfo : EIATTR_MIN_STACK_SIZE
	.align		4
.L_17:
        /*006c*/ 	.byte	0x04, 0x12
        /*006e*/ 	.short	(.L_19 - .L_18)
	.align		4
.L_18:
        /*0070*/ 	.word	index@(_Z16kAddBlockOffsetsPjPKji)
        /*0074*/ 	.word	0x00000000


	//----- nvinfo : EIATTR_MIN_STACK_SIZE
	.align		4
.L_19:
        /*0078*/ 	.byte	0x04, 0x12
        /*007a*/ 	.short	(.L_21 - .L_20)
	.align		4
.L_20:
        /*007c*/ 	.word	index@(_Z19kBlockExclusiveScanPKjPjS1_i)
        /*0080*/ 	.word	0x00000000


	//----- nvinfo : EIATTR_MIN_STACK_SIZE
	.align		4
.L_21:
        /*0084*/ 	.byte	0x04, 0x12
        /*0086*/ 	.short	(.L_23 - .L_22)
	.align		4
.L_22:
        /*0088*/ 	.word	index@(_Z10kFlagZerosPKjiiPj)
        /*008c*/ 	.word	0x00000000
.L_23:


//--------------------- .nv.compat                --------------------------
	.section	.nv.compat,"",@"SHT_CUDA_COMPAT_INFO"
	.align	4
        /*0000*/ 	.byte	0x02, 0x09, 0x00, 0x00, 0x02, 0x02, 0x01, 0x00, 0x02, 0x05, 0x05, 0x00, 0x03, 0x07, 0x01, 0x01
        /*0010*/ 	.byte	0x02, 0x03, 0x00, 0x00, 0x02, 0x06, 0x01, 0x00, 0x04, 0x0b, 0x08, 0x00, 0x09, 0x00, 0x00, 0x00
        /*0020*/ 	.byte	0x00, 0x00, 0x00, 0x00


//--------------------- .nv.info._Z8kScatterPKjS0_jiiPj --------------------------
	.section	.nv.info._Z8kScatterPKjS0_jiiPj,"",@"SHT_CUDA_INFO"
	.sectionflags	@""
	.align	4


	//----- nvinfo : EIATTR_CUDA_API_VERSION
	.align		4
        /*0000*/ 	.byte	0x04, 0x37
        /*0002*/ 	.short	(.L_25 - .L_24)
.L_24:
        /*0004*/ 	.word	0x00000082


	//----- nvinfo : EIATTR_KPARAM_INFO
	.align		4
.L_25:
        /*0008*/ 	.byte	0x04, 0x17
        /*000a*/ 	.short	(.L_27 - .L_26)
.L_26:
        /*000c*/ 	.word	0x00000000
        /*0010*/ 	.short	0x0005
        /*0012*/ 	.short	0x0020
        /*0014*/ 	.byte	0x00, 0xf5, 0x21, 0x00


	//----- nvinfo : EIATTR_KPARAM_INFO
	.align		4
.L_27:
        /*0018*/ 	.byte	0x04, 0x17
        /*001a*/ 	.short	(.L_29 - .L_28)
.L_28:
        /*001c*/ 	.word	0x00000000
        /*0020*/ 	.short	0x0004
        /*0022*/ 	.short	0x0018
        /*0024*/ 	.byte	0x00, 0xf0, 0x11, 0x00


	//----- nvinfo : EIATTR_KPARAM_INFO
	.align		4
.L_29:
        /*0028*/ 	.byte	0x04, 0x17
        /*002a*/ 	.short	(.L_31 - .L_30)
.L_30:
        /*002c*/ 	.word	0x00000000
        /*0030*/ 	.short	0x0003
        /*0032*/ 	.short	0x0014
        /*0034*/ 	.byte	0x00, 0xf0, 0x11, 0x00


	//----- nvinfo : EIATTR_KPARAM_INFO
	.align		4
.L_31:
        /*0038*/ 	.byte	0x04, 0x17
        /*003a*/ 	.short	(.L_33 - .L_32)
.L_32:
        /*003c*/ 	.word	0x00000000
        /*0040*/ 	.short	0x0002
        /*0042*/ 	.short	0x0010
        /*0044*/ 	.byte	0x00, 0xf0, 0x11, 0x00


	//----- nvinfo : EIATTR_KPARAM_INFO
	.align		4
.L_33:
        /*0048*/ 	.byte	0x04, 0x17
        /*004a*/ 	.short	(.L_35 - .L_34)
.L_34:
        /*004c*/ 	.word	0x00000000
        /*0050*/ 	.short	0x0001
        /*0052*/ 	.short	0x0008
        /*0054*/ 	.byte	0x00, 0xf5, 0x21, 0x00


	//----- nvinfo : EIATTR_KPARAM_INFO
	.align		4
.L_35:
        /*0058*/ 	.byte	0x04, 0x17
        /*005a*/ 	.short	(.L_37 - .L_36)
.L_36:
        /*005c*/ 	.word	0x00000000
        /*0060*/ 	.short	0x0000
        /*0062*/ 	.short	0x0000
        /*0064*/ 	.byte	0x00, 0xf5, 0x21, 0x00


	//----- nvinfo : EIATTR_SPARSE_MMA_MASK
	.align		4
.L_37:
        /*0068*/ 	.byte	0x03, 0x50
        /*006a*/ 	.short	0x0000


	//----- nvinfo : EIATTR_MAXREG_COUNT
	.align		4
        /*006c*/ 	.byte	0x03, 0x1b
        /*006e*/ 	.short	0x00ff


	//----- nvinfo : EIATTR_MERCURY_ISA_VERSION
	.align		4
        /*0070*/ 	.byte	0x03, 0x5f
        /*0072*/ 	.short	0x0101


	//----- nvinfo : EIATTR_VRC_CTA_INIT_COUNT
	.align		4
        /*0074*/ 	.byte	0x02, 0x4a
	.zero		1
	.zero		1


	//----- nvinfo : EIATTR_EXIT_INSTR_OFFSETS
	.align		4
        /*0078*/ 	.byte	0x04, 0x1c
        /*007a*/ 	.short	(.L_39 - .L_38)


	//   ....[0]....
.L_38:
        /*007c*/ 	.word	0x00000070


	//   ....[1]....
        /*0080*/ 	.word	0x00000190


	//----- nvinfo : EIATTR_CBANK_PARAM_SIZE
	.align		4
.L_39:
        /*0084*/ 	.byte	0x03, 0x19
        /*0086*/ 	.short	0x0028


	//----- nvinfo : EIATTR_PARAM_CBANK
	.align		4
        /*0088*/ 	.byte	0x04, 0x0a
        /*008a*/ 	.short	(.L_41 - .L_40)
	.align		4
.L_40:
        /*008c*/ 	.word	index@(.nv.constant0._Z8kScatterPKjS0_jiiPj)
        /*0090*/ 	.short	0x0380
        /*0092*/ 	.short	0x0028


	//----- nvinfo : EIATTR_SW_WAR
	.align		4
.L_41:
        /*0094*/ 	.byte	0x04, 0x36
        /*0096*/ 	.short	(.L_43 - .L_42)
.L_42:
        /*0098*/ 	.word	0x00000008
.L_43:


//--------------------- .nv.info._Z16kAddBlockOffsetsPjPKji --------------------------
	.section	.nv.info._Z16kAddBlockOffsetsPjPKji,"",@"SHT_CUDA_INFO"
	.sectionflags	@""
	.align	4


	//----- nvinfo : EIATTR_CUDA_API_VERSION
	.align		4
        /*0000*/ 	.byte	0x04, 0x37
        /*0002*/ 	.short	(.L_45 - .L_44)
.L_44:
        /*0004*/ 	.word	0x00000082


	//----- nvinfo : EIATTR_KPARAM_INFO
	.align		4
.L_45:
        /*0008*/ 	.byte	0x04, 0x17
        /*000a*/ 	.short	(.L_47 - .L_46)
.L_46:
        /*000c*/ 	.word	0x00000000
        /*0010*/ 	.short	0x0002
        /*0012*/ 	.short	0x0010
        /*0014*/ 	.byte	0x00, 0xf0, 0x11, 0x00


	//----- nvinfo : EIATTR_KPARAM_INFO
	.align		4
.L_47:
        /*0018*/ 	.byte	0x04, 0x17
        /*001a*/ 	.short	(.L_49 - .L_48)
.L_48:
        /*001c*/ 	.word	0x00000000
        /*0020*/ 	.short	0x0001
        /*0022*/ 	.short	0x0008
        /*0024*/ 	.byte	0x00, 0xf5, 0x21, 0x00


	//----- nvinfo : EIATTR_KPARAM_INFO
	.align		4
.L_49:
        /*0028*/ 	.byte	0x04, 0x17
        /*002a*/ 	.short	(.L_51 - .L_50)
.L_50:
        /*002c*/ 	.word	0x00000000
        /*0030*/ 	.short	0x0000
        /*0032*/ 	.short	0x0000
        /*0034*/ 	.byte	0x00, 0xf5, 0x21, 0x00


	//----- nvinfo : EIATTR_SPARSE_MMA_MASK
	.align		4
.L_51:
        /*0038*/ 	.byte	0x03, 0x50
        /*003a*/ 	.short	0x0000


	//----- nvinfo : EIATTR_MAXREG_COUNT
	.align		4
        /*003c*/ 	.byte	0x03, 0x1b
        /*003e*/ 	.short	0x00ff


	//----- nvinfo : EIATTR_MERCURY_ISA_VERSION
	.align		4
        /*0040*/ 	.byte	0x03, 0x5f
        /*0042*/ 	.short	0x0101


	//----- nvinfo : EIATTR_VRC_CTA_INIT_COUNT
	.align		4
        /*0044*/ 	.byte	0x02, 0x4a
	.zero		1
	.zero		1


	//----- nvinfo : EIATTR_EXIT_INSTR_OFFSETS
	.align		4
        /*0048*/ 	.byte	0x04, 0x1c
        /*004a*/ 	.short	(.L_53 - .L_52)


	//   ....[0]....
.L_52:
        /*004c*/ 	.word	0x00000070


	//   ....[1]....
        /*0050*/ 	.word	0x00000110


	//----- nvinfo : EIATTR_CBANK_PARAM_SIZE
	.align		4
.L_53:
        /*0054*/ 	.byte	0x03, 0x19
        /*0056*/ 	.short	0x0014


	//----- nvinfo : EIATTR_PARAM_CBANK
	.align		4
        /*0058*/ 	.byte	0x04, 0x0a
        /*005a*/ 	.short	(.L_55 - .L_54)
	.align		4
.L_54:
        /*005c*/ 	.word	index@(.nv.constant0._Z16kAddBlockOffsetsPjPKji)
        /*0060*/ 	.short	0x0380
        /*0062*/ 	.short	0x0014


	//----- nvinfo : EIATTR_SW_WAR
	.align		4
.L_55:
        /*0064*/ 	.byte	0x04, 0x36
        /*0066*/ 	.short	(.L_57 - .L_56)
.L_56:
        /*0068*/ 	.word	0x00000008
.L_57:


//--------------------- .nv.info._Z19kBlockExclusiveScanPKjPjS1_i --------------------------
	.section	.nv.info._Z19kBlockExclusiveScanPKjPjS1_i,"",@"SHT_CUDA_INFO"
	.sectionflags	@""
	.align	4


	//----- nvinfo : EIATTR_CUDA_API_VERSION
	.align		4
        /*0000*/ 	.byte	0x04, 0x37
        /*0002*/ 	.short	(.L_59 - .L_58)
.L_58:
        /*0004*/ 	.word	0x00000082


	//----- nvinfo : EIATTR_KPARAM_INFO
	.align		4
.L_59:
        /*0008*/ 	.byte	0x04, 0x17
        /*000a*/ 	.short	(.L_61 - .L_60)
.L_60:
        /*000c*/ 	.word	0x00000000
        /*0010*/ 	.short	0x0003
        /*0012*/ 	.short	0x0018
        /*0014*/ 	.byte	0x00, 0xf0, 0x11, 0x00


	//----- nvinfo : EIATTR_KPARAM_INFO
	.align		4
.L_61:
        /*0018*/ 	.byte	0x04, 0x17
        /*001a*/ 	.short	(.L_63 - .L_62)
.L_62:
        /*001c*/ 	.word	0x00000000
        /*0020*/ 	.short	0x0002
        /*0022*/ 	.short	0x0010
        /*0024*/ 	.byte	0x00, 0xf5, 0x21, 0x00


	//----- nvinfo : EIATTR_KPARAM_INFO
	.align		4
.L_63:
        /*0028*/ 	.byte	0x04, 0x17
        /*002a*/ 	.short	(.L_65 - .L_64)
.L_64:
        /*002c*/ 	.word	0x00000000
        /*0030*/ 	.short	0x0001
        /*0032*/ 	.short	0x0008
        /*0034*/ 	.byte	0x00, 0xf5, 0x21, 0x00


	//----- nvinfo : EIATTR_KPARAM_INFO
	.align		4
.L_65:
        /*0038*/ 	.byte	0x04, 0x17
        /*003a*/ 	.short	(.L_67 - .L_66)
.L_66:
        /*003c*/ 	.word	0x00000000
        /*0040*/ 	.short	0x0000
        /*0042*/ 	.short	0x0000
        /*0044*/ 	.byte	0x00, 0xf5, 0x21, 0x00


	//----- nvinfo : EIATTR_SPARSE_MMA_MASK
	.align		4
.L_67:
        /*0048*/ 	.byte	0x03, 0x50
        /*004a*/ 	.short	0x0000


	//----- nvinfo : EIATTR_MAXREG_COUNT
	.align		4
        /*004c*/ 	.byte	0x03, 0x1b
        /*004e*/ 	.short	0x00ff


	//----- nvinfo : EIATTR_NUM_BARRIERS
	.align		4
        /*0050*/ 	.byte	0x02, 0x4c
        /*0052*/ 	.byte	0x01
	.zero		1


	//----- nvinfo : EIATTR_MERCURY_ISA_VERSION
	.align		4
        /*0054*/ 	.byte	0x03, 0x5f
        /*0056*/ 	.short	0x0101


	//----- nvinfo : EIATTR_VRC_CTA_INIT_COUNT
	.align		4
        /*0058*/ 	.byte	0x02, 0x4a
	.zero		1
	.zero		1


	//----- nvinfo : EIATTR_EXIT_INSTR_OFFSETS
	.align		4
        /*005c*/ 	.byte	0x04, 0x1c
        /*005e*/ 	.short	(.L_69 - .L_68)


	//   ....[0]....
.L_68:
        /*0060*/ 	.word	0x00000590


	//   ....[1]....
        /*0064*/ 	.word	0x00000630


	//----- nvinfo : EIATTR_CBANK_PARAM_SIZE
	.align		4
.L_69:
        /*0068*/ 	.byte	0x03, 0x19
        /*006a*/ 	.short	0x001c


	//----- nvinfo : EIATTR_PARAM_CBANK
	.align		4
        /*006c*/ 	.byte	0x04, 0x0a
        /*006e*/ 	.short	(.L_71 - .L_70)
	.align		4
.L_70:
        /*0070*/ 	.word	index@(.nv.constant0._Z19kBlockExclusiveScanPKjPjS1_i)
        /*0074*/ 	.short	0x0380
        /*0076*/ 	.short	0x001c


	//----- nvinfo : EIATTR_SW_WAR
	.align		4
.L_71:
        /*0078*/ 	.byte	0x04, 0x36
        /*007a*/ 	.short	(.L_73 - .L_72)
.L_72:
        /*007c*/ 	.word	0x00000008
.L_73:


//--------------------- .nv.info._Z10kFlagZerosPKjiiPj --------------------------
	.section	.nv.info._Z10kFlagZerosPKjiiPj,"",@"SHT_CUDA_INFO"
	.sectionflags	@""
	.align	4


	//----- nvinfo : EIATTR_CUDA_API_VERSION
	.align		4
        /*0000*/ 	.byte	0x04, 0x37
        /*0002*/ 	.short	(.L_75 - .L_74)
.L_74:
        /*0004*/ 	.word	0x00000082


	//----- nvinfo : EIATTR_KPARAM_INFO
	.align		4
.L_75:
        /*0008*/ 	.byte	0x04, 0x17
        /*000a*/ 	.short	(.L_77 - .L_76)
.L_76:
        /*000c*/ 	.word	0x00000000
        /*0010*/ 	.short	0x0003
        /*0012*/ 	.short	0x0010
        /*0014*/ 	.byte	0x00, 0xf5, 0x21, 0x00


	//----- nvinfo : EIATTR_KPARAM_INFO
	.align		4
.L_77:
        /*0018*/ 	.byte	0x04, 0x17
        /*001a*/ 	.short	(.L_79 - .L_78)
.L_78:
        /*001c*/ 	.word	0x00000000
        /*0020*/ 	.short	0x0002
        /*0022*/ 	.short	0x000c
        /*0024*/ 	.byte	0x00, 0xf0, 0x11, 0x00


	//----- nvinfo : EIATTR_KPARAM_INFO
	.align		4
.L_79:
        /*0028*/ 	.byte	0x04, 0x17
        /*002a*/ 	.short	(.L_81 - .L_80)
.L_80:
        /*002c*/ 	.word	0x00000000
        /*0030*/ 	.short	0x0001
        /*0032*/ 	.short	0x0008
        /*0034*/ 	.byte	0x00, 0xf0, 0x11, 0x00


	//----- nvinfo : EIATTR_KPARAM_INFO
	.align		4
.L_81:
        /*0038*/ 	.byte	0x04, 0x17
        /*003a*/ 	.short	(.L_83 - .L_82)
.L_82:
        /*003c*/ 	.word	0x00000000
        /*0040*/ 	.short	0x0000
        /*0042*/ 	.short	0x0000
        /*0044*/ 	.byte	0x00, 0xf5, 0x21, 0x00


	//----- nvinfo : EIATTR_SPARSE_MMA_MASK
	.align		4
.L_83:
        /*0048*/ 	.byte	0x03, 0x50
        /*004a*/ 	.short	0x0000


	//----- nvinfo : EIATTR_MAXREG_COUNT
	.align		4
        /*004c*/ 	.byte	0x03, 0x1b
        /*004e*/ 	.short	0x00ff


	//----- nvinfo : EIATTR_MERCURY_ISA_VERSION
	.align		4
        /*0050*/ 	.byte	0x03, 0x5f
        /*0052*/ 	.short	0x0101


	//----- nvinfo : EIATTR_VRC_CTA_INIT_COUNT
	.align		4
        /*0054*/ 	.byte	0x02, 0x4a
	.zero		1
	.zero		1


	//----- nvinfo : EIATTR_EXIT_INSTR_OFFSETS
	.align		4
        /*0058*/ 	.byte	0x04, 0x1c
        /*005a*/ 	.short	(.L_85 - .L_84)


	//   ....[0]....
.L_84:
        /*005c*/ 	.word	0x00000070


	//   ....[1]....
        /*0060*/ 	.word	0x00000120


	//----- nvinfo : EIATTR_CBANK_PARAM_SIZE
	.align		4
.L_85:
        /*0064*/ 	.byte	0x03, 0x19
        /*0066*/ 	.short	0x0018


	//----- nvinfo : EIATTR_PARAM_CBANK
	.align		4
        /*0068*/ 	.byte	0x04, 0x0a
        /*006a*/ 	.short	(.L_87 - .L_86)
	.align		4
.L_86:
        /*006c*/ 	.word	index@(.nv.constant0._Z10kFlagZerosPKjiiPj)
        /*0070*/ 	.short	0x0380
        /*0072*/ 	.short	0x0018


	//----- nvinfo : EIATTR_SW_WAR
	.align		4
.L_87:
        /*0074*/ 	.byte	0x04, 0x36
        /*0076*/ 	.short	(.L_89 - .L_88)
.L_88:
        /*0078*/ 	.word	0x00000008
.L_89:


//--------------------- .nv.callgraph             --------------------------
	.section	.nv.callgraph,"",@"SHT_CUDA_CALLGRAPH"
	.align	4
	.sectionentsize	8
	.align		4
        /*0000*/ 	.word	0x00000000
	.align		4
        /*0004*/ 	.word	0xffffffff
	.align		4
        /*0008*/ 	.word	0x00000000
	.align		4
        /*000c*/ 	.word	0xfffffffe
	.align		4
        /*0010*/ 	.word	0x00000000
	.align		4
        /*0014*/ 	.word	0xfffffffd
	.align		4
        /*0018*/ 	.word	0x00000000
	.align		4
        /*001c*/ 	.word	0xfffffffc


//--------------------- .text._Z8kScatterPKjS0_jiiPj --------------------------
	.section	.text._Z8kScatterPKjS0_jiiPj,"ax",@progbits
	.align	128
        .global         _Z8kScatterPKjS0_jiiPj
        .type           _Z8kScatterPKjS0_jiiPj,@function
        .size           _Z8kScatterPKjS0_jiiPj,(.L_x_4 - _Z8kScatterPKjS0_jiiPj)
        .other          _Z8kScatterPKjS0_jiiPj,@"STO_CUDA_ENTRY STV_DEFAULT"
_Z8kScatterPKjS0_jiiPj:
.text._Z8kScatterPKjS0_jiiPj:
[----:B------:R-:W-:Y:S01]  /*0000*/  LDC R1, c[0x0][0x37c] ;  /* 0x0000df00ff017b82 */ /* 0x000fe20000000800 */
[----:B------:R-:W0:Y:S07]  /*0010*/  S2R R0, SR_TID.X ;  /* 0x0000000000007919 */ /* 0x000e2e0000002100 */
[----:B------:R-:W0:Y:S01]  /*0020*/  S2UR UR4, SR_CTAID.X ;  /* 0x00000000000479c3 */ /* 0x000e220000002500 */
[----:B------:R-:W1:Y:S07]  /*0030*/  LDCU UR5, c[0x0][0x394] ;  /* 0x00007280ff0577ac */ /* 0x000e6e0008000800 */
[----:B------:R-:W0:Y:S02]  /*0040*/  LDC R9, c[0x0][0x360] ;  /* 0x0000d800ff097b82 */ /* 0x000e240000000800 */
[----:B0-----:R-:W-:-:S05]  /*0050*/  IMAD R9, R9, UR4, R0 ;  /* 0x0000000409097c24 */ /* 0x001fca000f8e0200 */
[----:B-1----:R-:W-:-:S13]  /*0060*/  ISETP.GE.AND P0, PT, R9, UR5, PT ;  /* 0x0000000509007c0c */ /* 0x002fda000bf06270 */
[----:B------:R-:W-:Y:S05]  /*0070*/  @P0 EXIT ;  /* 0x000000000000094d */ /* 0x000fea0003800000 */
[----:B------:R-:W0:Y:S01]  /*0080*/  LDC.64 R2, c[0x0][0x380] ;  /* 0x0000e000ff027b82 */ /* 0x000e220000000a00 */
[----:B------:R-:W1:Y:S01]  /*0090*/  LDCU.64 UR4, c[0x0][0x358] ;  /* 0x00006b00ff0477ac */ /* 0x000e620008000a00 */
[----:B------:R-:W2:Y:S06]  /*00a0*/  LDCU UR6, c[0x0][0x398] ;  /* 0x00007300ff0677ac */ /* 0x000eac0008000800 */
[----:B------:R-:W3:Y:S01]  /*00b0*/  LDC.64 R4, c[0x0][0x388] ;  /* 0x0000e200ff047b82 */ /* 0x000ee20000000a00 */
[----:B------:R-:W4:Y:S07]  /*00c0*/  LDCU UR7, c[0x0][0x390] ;  /* 0x00007200ff0777ac */ /* 0x000f2e0008000800 */
[----:B------:R-:W5:Y:S01]  /*00d0*/  LDC.64 R6, c[0x0][0x3a0] ;  /* 0x0000e800ff067b82 */ /* 0x000f620000000a00 */
[----:B0-----:R-:W-:-:S05]  /*00e0*/  IMAD.WIDE R2, R9, 0x4, R2 ;  /* 0x0000000409027825 */ /* 0x001fca00078e0202 */
[----:B-1----:R-:W2:Y:S01]  /*00f0*/  LDG.E.CONSTANT R11, desc[UR4][R2.64] ;  /* 0x00000004020b7981 */ /* 0x002ea2000c1e9900 */
[----:B---3--:R-:W-:-:S06]  /*0100*/  IMAD.WIDE R4, R9, 0x4, R4 ;  /* 0x0000000409047825 */ /* 0x008fcc00078e0204 */
[----:B------:R-:W4:Y:S01]  /*0110*/  LDG.E.CONSTANT R4, desc[UR4][R4.64] ;  /* 0x0000000404047981 */ /* 0x000f22000c1e9900 */
[----:B--2---:R-:W-:-:S04]  /*0120*/  SHF.R.U32.HI R0, RZ, UR6, R11 ;  /* 0x00000006ff007c19 */ /* 0x004fc8000801160b */
[----:B------:R-:W-:-:S04]  /*0130*/  LOP3.LUT R0, R0, 0x1, RZ, 0xc0, !PT ;  /* 0x0000000100007812 */ /* 0x000fc800078ec0ff */
[----:B------:R-:W-:Y:S02]  /*0140*/  ISETP.NE.U32.AND P0, PT, R0, 0x1, PT ;  /* 0x000000010000780c */ /* 0x000fe40003f05070 */
[----:B----4-:R-:W-:-:S04]  /*0150*/  IADD3 R9, PT, PT, -R4, UR7, R9 ;  /* 0x0000000704097c10 */ /* 0x010fc8000fffe109 */
[----:B------:R-:W-:-:S05]  /*0160*/  SEL R9, R9, R4, !P0 ;  /* 0x0000000409097207 */ /* 0x000fca0004000000 */
[----:B-----5:R-:W-:-:S05]  /*0170*/  IMAD.WIDE.U32 R2, R9, 0x4, R6 ;  /* 0x0000000409027825 */ /* 0x020fca00078e0006 */
[----:B------:R-:W-:Y:S01]  /*0180*/  STG.E desc[UR4][R2.64], R11 ;  /* 0x0000000b02007986 */ /* 0x000fe2000c101904 */
[----:B------:R-:W-:Y:S05]  /*0190*/  EXIT ;  /* 0x000000000000794d */ /* 0x000fea0003800000 */
.L_x_0:
[----:B------:R-:W-:-:S00]  /*01a0*/  BRA `(.L_x_0) ;  /* 0xfffffffc00fc7947 */ /* 0x000fc0000383ffff */
[----:B------:R-:W-:-:S00]  /*01b0*/  NOP ;  /* 0x0000000000007918 */ /* 0x000fc00000000000 */
        /* <DEDUP_REMOVED lines=12> */
.L_x_4:


//--------------------- .text._Z16kAddBlockOffsetsPjPKji --------------------------
	.section	.text._Z16kAddBlockOffsetsPjPKji,"ax",@progbits
	.align	128
        .global         _Z16kAddBlockOffsetsPjPKji
        .type           _Z16kAddBlockOffsetsPjPKji,@function
        .size           _Z16kAddBlockOffsetsPjPKji,(.L_x_5 - _Z16kAddBlockOffsetsPjPKji)
        .other          _Z16kAddBlockOffsetsPjPKji,@"STO_CUDA_ENTRY STV_DEFAULT"
_Z16kAddBlockOffsetsPjPKji:
.text._Z16kAddBlockOffsetsPjPKji:
[----:B------:R-:W-:Y:S01]  /*0000*/  LDC R1, c[0x0][0x37c] ;  /* 0x0000df00ff017b82 */ /* 0x000fe20000000800 */
[----:B------:R-:W0:Y:S01]  /*0010*/  S2R R9, SR_CTAID.X ;  /* 0x0000000000097919 */ /* 0x000e220000002500 */
[----:B------:R-:W0:Y:S01]  /*0020*/  LDCU UR4, c[0x0][0x360] ;  /* 0x00006c00ff0477ac */ /* 0x000e220008000800 */
[----:B------:R-:W0:Y:S01]  /*0030*/  S2R R0, SR_TID.X ;  /* 0x0000000000007919 */ /* 0x000e220000002100 */
[----:B------:R-:W1:Y:S01]  /*0040*/  LDCU UR5, c[0x0][0x390] ;  /* 0x00007200ff0577ac */ /* 0x000e620008000800 */
[----:B0-----:R-:W-:-:S05]  /*0050*/  IMAD R7, R9, UR4, R0 ;  /* 0x0000000409077c24 */ /* 0x001fca000f8e0200 */
[----:B-1----:R-:W-:-:S13]  /*0060*/  ISETP.GE.AND P0, PT, R7, UR5, PT ;  /* 0x0000000507007c0c */ /* 0x002fda000bf06270 */
[----:B------:R-:W-:Y:S05]  /*0070*/  @P0 EXIT ;  /* 0x000000000000094d */ /* 0x000fea0003800000 */
[----:B------:R-:W0:Y:S01]  /*0080*/  LDC.64 R2, c[0x0][0x388] ;  /* 0x0000e200ff027b82 */ /* 0x000e220000000a00 */
[----:B------:R-:W1:Y:S07]  /*0090*/  LDCU.64 UR4, c[0x0][0x358] ;  /* 0x00006b00ff0477ac */ /* 0x000e6e0008000a00 */
[----:B------:R-:W2:Y:S01]  /*00a0*/  LDC.64 R4, c[0x0][0x380] ;  /* 0x0000e000ff047b82 */ /* 0x000ea20000000a00 */
[----:B0-----:R-:W-:-:S06]  /*00b0*/  IMAD.WIDE.U32 R2, R9, 0x4, R2 ;  /* 0x0000000409027825 */ /* 0x001fcc00078e0002 */
[----:B-1----:R-:W3:Y:S01]  /*00c0*/  LDG.E.CONSTANT R2, desc[UR4][R2.64] ;  /* 0x0000000402027981 */ /* 0x002ee2000c1e9900 */
[----:B--2---:R-:W-:-:S05]  /*00d0*/  IMAD.WIDE R4, R7, 0x4, R4 ;  /* 0x0000000407047825 */ /* 0x004fca00078e0204 */
[----:B------:R-:W3:Y:S02]  /*00e0*/  LDG.E R7, desc[UR4][R4.64] ;  /* 0x0000000404077981 */ /* 0x000ee4000c1e1900 */
[----:B---3--:R-:W-:-:S05]  /*00f0*/  IADD3 R7, PT, PT, R2, R7, RZ ;  /* 0x0000000702077210 */ /* 0x008fca0007ffe0ff */
[----:B------:R-:W-:Y:S01]  /*0100*/  STG.E desc[UR4][R4.64], R7 ;  /* 0x0000000704007986 */ /* 0x000fe2000c101904 */
[----:B------:R-:W-:Y:S05]  /*0110*/  EXIT ;  /* 0x000000000000794d */ /* 0x000fea0003800000 */
.L_x_1:
        /* <DEDUP_REMOVED lines=14> */
.L_x_5:


//--------------------- .text._Z19kBlockExclusiveScanPKjPjS1_i --------------------------
	.section	.text._Z19kBlockExclusiveScanPKjPjS1_i,"ax",@progbits
	.align	128
        .global         _Z19kBlockExclusiveScanPKjPjS1_i
        .type           _Z19kBlockExclusiveScanPKjPjS1_i,@function
        .size           _Z19kBlockExclusiveScanPKjPjS1_i,(.L_x_6 - _Z19kBlockExclusiveScanPKjPjS1_i)
        .other          _Z19kBlockExclusiveScanPKjPjS1_i,@"STO_CUDA_ENTRY STV_DEFAULT"
_Z19kBlockExclusiveScanPKjPjS1_i:
.text._Z19kBlockExclusiveScanPKjPjS1_i:
[----:B------:R-:W-:Y:S01]  /*0000*/  LDC R1, c[0x0][0x37c] ;  /* 0x0000df00ff017b82 */ /* 0x000fe20000000800 */
[----:B------:R-:W0:Y:S01]  /*0010*/  S2R R0, SR_CTAID.X ;  /* 0x0000000000007919 */ /* 0x000e220000002500 */
[----:B------:R-:W0:Y:S01]  /*0020*/  LDCU UR4, c[0x0][0x360] ;  /* 0x00006c00ff0477ac */ /* 0x000e220008000800 */
[----:B------:R-:W-:Y:S01]  /*0030*/  IMAD.MOV.U32 R3, RZ, RZ, RZ ;  /* 0x000000ffff037224 */ /* 0x000fe200078e00ff */
[----:B------:R-:W1:Y:S01]  /*0040*/  S2R R5, SR_TID.X ;  /* 0x0000000000057919 */ /* 0x000e620000002100 */
[----:B------:R-:W2:Y:S01]  /*0050*/  LDCU UR8, c[0x0][0x398] ;  /* 0x00007300ff0877ac */ /* 0x000ea20008000800 */
[----:B------:R-:W3:Y:S01]  /*0060*/  LDCU.64 UR6, c[0x0][0x358] ;  /* 0x00006b00ff0677ac */ /* 0x000ee20008000a00 */
[----:B0-----:R-:W-:-:S04]  /*0070*/  IMAD R2, R0, UR4, RZ ;  /* 0x0000000400027c24 */ /* 0x001fc8000f8e02ff */
[----:B-1----:R-:W-:-:S05]  /*0080*/  IMAD.IADD R4, R2, 0x1, R5 ;  /* 0x0000000102047824 */ /* 0x002fca00078e0205 */
[----:B--2---:R-:W-:-:S13]  /*0090*/  ISETP.GE.AND P0, PT, R4, UR8, PT ;  /* 0x0000000804007c0c */ /* 0x004fda000bf06270 */
[----:B------:R-:W0:Y:S02]  /*00a0*/  @!P0 LDC.64 R8, c[0x0][0x380] ;  /* 0x0000e000ff088b82 */ /* 0x000e240000000a00 */
[----:B0-----:R-:W-:-:S05]  /*00b0*/  @!P0 IMAD.WIDE R8, R4, 0x4, R8 ;  /* 0x0000000404088825 */ /* 0x001fca00078e0208 */
[----:B---3--:R-:W2:Y:S01]  /*00c0*/  @!P0 LDG.E.CONSTANT R3, desc[UR6][R8.64] ;  /* 0x0000000608038981 */ /* 0x008ea2000c1e9900 */
[----:B------:R-:W0:Y:S01]  /*00d0*/  S2UR UR5, SR_CgaCtaId ;  /* 0x00000000000579c3 */ /* 0x000e220000008800 */
[----:B------:R-:W-:Y:S01]  /*00e0*/  UMOV UR4, 0x400 ;  /* 0x0000040000047882 */ /* 0x000fe20000000000 */
[----:B------:R-:W-:Y:S01]  /*00f0*/  ISETP.NE.AND P1, PT, R5, RZ, PT ;  /* 0x000000ff0500720c */ /* 0x000fe20003f25270 */
[----:B------:R-:W-:Y:S01]  /*0100*/  IMAD.MOV.U32 R7, RZ, RZ, RZ ;  /* 0x000000ffff077224 */ /* 0x000fe200078e00ff */
[----:B0-----:R-:W-:-:S06]  /*0110*/  ULEA UR4, UR5, UR4, 0x18 ;  /* 0x0000000405047291 */ /* 0x001fcc000f8ec0ff */
[----:B------:R-:W-:-:S05]  /*0120*/  LEA R6, R5, UR4, 0x2 ;  /* 0x0000000405067c11 */ /* 0x000fca000f8e10ff */
[----:B--2---:R-:W-:Y:S01]  /*0130*/  STS [R6], R3 ;  /* 0x0000000306007388 */ /* 0x004fe20000000800 */
[----:B------:R-:W-:Y:S06]  /*0140*/  BAR.SYNC.DEFER_BLOCKING 0x0 ;  /* 0x0000000000007b1d */ /* 0x000fec0000010000 */
[----:B------:R-:W-:Y:S02]  /*0150*/  @P1 LDS R7, [R6+-0x4] ;  /* 0xfffffc0006071984 */ /* 0x000fe40000000800 */
[----:B------:R-:W-:Y:S01]  /*0160*/  BAR.SYNC.DEFER_BLOCKING 0x0 ;  /* 0x0000000000007b1d */ /* 0x000fe20000010000 */
[----:B------:R-:W-:-:S05]  /*0170*/  ISETP.GE.U32.AND P1, PT, R5, 0x2, PT ;  /* 0x000000020500780c */ /* 0x000fca0003f26070 */
[----:B------:R-:W0:Y:S02]  /*0180*/  LDS R8, [R6] ;  /* 0x0000000006087984 */ /* 0x000e240000000800 */
[----:B0-----:R-:W-:Y:S01]  /*0190*/  IADD3 R7, PT, PT, R8, R7, RZ ;  /* 0x0000000708077210 */ /* 0x001fe20007ffe0ff */
[----:B------:R-:W-:-:S04]  /*01a0*/  IMAD.MOV.U32 R8, RZ, RZ, RZ ;  /* 0x000000ffff087224 */ /* 0x000fc800078e00ff */
[----:B------:R-:W-:Y:S01]  /*01b0*/  STS [R6], R7 ;  /* 0x0000000706007388 */ /* 0x000fe20000000800 */
[----:B------:R-:W-:Y:S06]  /*01c0*/  BAR.SYNC.DEFER_BLOCKING 0x0 ;  /* 0x0000000000007b1d */ /* 0x000fec0000010000 */
[----:B------:R-:W-:Y:S02]  /*01d0*/  @P1 LDS R8, [R6+-0x8] ;  /* 0xfffff80006081984 */ /* 0x000fe40000000800 */
[----:B------:R-:W-:Y:S01]  /*01e0*/  BAR.SYNC.DEFER_BLOCKING 0x0 ;  /* 0x0000000000007b1d */ /* 0x000fe20000010000 */
[----:B------:R-:W-:-:S05]  /*01f0*/  ISETP.GE.U32.AND P1, PT, R5, 0x4, PT ;  /* 0x000000040500780c */ /* 0x000fca0003f26070 */
[----:B------:R-:W0:Y:S02]  /*0200*/  LDS R9, [R6] ;  /* 0x0000000006097984 */ /* 0x000e240000000800 */
[----:B0-----:R-:W-:Y:S02]  /*0210*/  IMAD.IADD R9, R9, 0x1, R8 ;  /* 0x0000000109097824 */ /* 0x001fe400078e0208 */
[----:B------:R-:W-:-:S03]  /*0220*/  HFMA2 R8, -RZ, RZ, 0, 0 ;  /* 0x00000000ff087431 */ /* 0x000fc600000001ff */
[----:B------:R-:W-:Y:S01]  /*0230*/  STS [R6], R9 ;  /* 0x0000000906007388 */ /* 0x000fe20000000800 */
[----:B------:R-:W-:Y:S06]  /*0240*/  BAR.SYNC.DEFER_BLOCKING 0x0 ;  /* 0x0000000000007b1d */ /* 0x000fec0000010000 */
[----:B------:R-:W-:Y:S02]  /*0250*/  @P1 LDS R8, [R6+-0x10] ;  /* 0xfffff00006081984 */ /* 0x000fe40000000800 */
[----:B------:R-:W-:Y:S01]  /*0260*/  BAR.SYNC.DEFER_BLOCKING 0x0 ;  /* 0x0000000000007b1d */ /* 0x000fe20000010000 */
[----:B------:R-:W-:-:S05]  /*0270*/  ISETP.GE.U32.AND P1, PT, R5, 0x8, PT ;  /* 0x000000080500780c */ /* 0x000fca0003f26070 */
[----:B------:R-:W0:Y:S02]  /*0280*/  LDS R7, [R6] ;  /* 0x0000000006077984 */ /* 0x000e240000000800 */
[----:B0-----:R-:W-:Y:S02]  /*0290*/  IMAD.IADD R7, R7, 0x1, R8 ;  /* 0x0000000107077824 */ /* 0x001fe400078e0208 */
[----:B------:R-:W-:-:S03]  /*02a0*/  IMAD.MOV.U32 R8, RZ, RZ, RZ ;  /* 0x000000ffff087224 */ /* 0x000fc600078e00ff */
[----:B------:R-:W-:Y:S01]  /*02b0*/  STS [R6], R7 ;  /* 0x0000000706007388 */ /* 0x000fe20000000800 */
        /* <DEDUP_REMOVED lines=13> */
[----:B0-----:R-:W-:Y:S01]  /*0390*/  IMAD.IADD R7, R7, 0x1, R8 ;  /* 0x0000000107077824 */ /* 0x001fe200078e0208 */
[----:B------:R-:W-:-:S04]  /*03a0*/  MOV R8, RZ ;  /* 0x000000ff00087202 */ /* 0x000fc80000000f00 */
        /* <DEDUP_REMOVED lines=20> */
[----:B------:R-:W-:-:S05]  /*04f0*/  ISETP.NE.AND P1, PT, R5, 0xff, PT ;  /* 0x000000ff0500780c */ /* 0x000fca0003f25270 */
[----:B------:R-:W0:Y:S02]  /*0500*/  LDS R9, [R6] ;  /* 0x0000000006097984 */ /* 0x000e240000000800 */
[----:B0-----:R-:W-:Y:S02]  /*0510*/  IMAD.IADD R11, R9, 0x1, R8 ;  /* 0x00000001090b7824 */ /* 0x001fe400078e0208 */
[----:B------:R-:W0:Y:S03]  /*0520*/  @!P0 LDC.64 R8, c[0x0][0x388] ;  /* 0x0000e200ff088b82 */ /* 0x000e260000000a00 */
[----:B------:R-:W-:Y:S05]  /*0530*/  STS [R6], R11 ;  /* 0x0000000b06007388 */ /* 0x000fea0000000800 */
[----:B------:R-:W-:Y:S01]  /*0540*/  BAR.SYNC.DEFER_BLOCKING 0x0 ;  /* 0x0000000000007b1d */ /* 0x000fe20000010000 */
[----:B0-----:R-:W-:-:S05]  /*0550*/  @!P0 IMAD.WIDE R4, R4, 0x4, R8 ;  /* 0x0000000404048825 */ /* 0x001fca00078e0208 */
[----:B------:R-:W0:Y:S02]  /*0560*/  @!P0 LDS R10, [R6] ;  /* 0x00000000060a8984 */ /* 0x000e240000000800 */
[----:B0-----:R-:W-:-:S05]  /*0570*/  @!P0 IADD3 R3, PT, PT, R10, -R3, RZ ;  /* 0x800000030a038210 */ /* 0x001fca0007ffe0ff */
[----:B------:R0:W-:Y:S01]  /*0580*/  @!P0 STG.E desc[UR6][R4.64], R3 ;  /* 0x0000000304008986 */ /* 0x0001e2000c101906 */
[----:B------:R-:W-:Y:S05]  /*0590*/  @P1 EXIT ;  /* 0x000000000000194d */ /* 0x000fea0003800000 */
[----:B------:R-:W-:Y:S01]  /*05a0*/  IADD3 R2, PT, PT, -R2, UR8, RZ ;  /* 0x0000000802027c10 */ /* 0x000fe2000fffe1ff */
[----:B0-----:R-:W-:-:S03]  /*05b0*/  IMAD.MOV.U32 R5, RZ, RZ, RZ ;  /* 0x000000ffff057224 */ /* 0x001fc600078e00ff */
[----:B------:R-:W-:-:S13]  /*05c0*/  ISETP.GE.AND P0, PT, R2, 0x1, PT ;  /* 0x000000010200780c */ /* 0x000fda0003f06270 */
[----:B------:R-:W-:-:S04]  /*05d0*/  @P0 VIMNMX.U32 R2, PT, PT, R2, 0x100, PT ;  /* 0x0000010002020848 */ /* 0x000fc80003fe0000 */
[----:B------:R-:W-:Y:S02]  /*05e0*/  @P0 LEA R4, R2, UR4, 0x2 ;  /* 0x0000000402040c11 */ /* 0x000fe4000f8e10ff */
[----:B------:R-:W0:Y:S03]  /*05f0*/  LDC.64 R2, c[0x0][0x390] ;  /* 0x0000e400ff027b82 */ /* 0x000e260000000a00 */
[----:B------:R-:W1:Y:S01]  /*0600*/  @P0 LDS R5, [R4+-0x4] ;  /* 0xfffffc0004050984 */ /* 0x000e620000000800 */
[----:B0-----:R-:W-:-:S05]  /*0610*/  IMAD.WIDE.U32 R2, R0, 0x4, R2 ;  /* 0x0000000400027825 */ /* 0x001fca00078e0002 */
[----:B-1----:R-:W-:Y:S01]  /*0620*/  STG.E desc[UR6][R2.64], R5 ;  /* 0x0000000502007986 */ /* 0x002fe2000c101906 */
[----:B------:R-:W-:Y:S05]  /*0630*/  EXIT ;  /* 0x000000000000794d */ /* 0x000fea0003800000 */
.L_x_2:
        /* <DEDUP_REMOVED lines=12> */
.L_x_6:


//--------------------- .text._Z10kFlagZerosPKjiiPj --------------------------
	.section	.text._Z10kFlagZerosPKjiiPj,"ax",@progbits
	.align	128
        .global         _Z10kFlagZerosPKjiiPj
        .type           _Z10kFlagZerosPKjiiPj,@function
        .size           _Z10kFlagZerosPKjiiPj,(.L_x_7 - _Z10kFlagZerosPKjiiPj)
        .other          _Z10kFlagZerosPKjiiPj,@"STO_CUDA_ENTRY STV_DEFAULT"
_Z10kFlagZerosPKjiiPj:
.text._Z10kFlagZerosPKjiiPj:
        /* <DEDUP_REMOVED lines=12> */
[----:B0-----:R-:W-:-:S06]  /*00c0*/  IMAD.WIDE R2, R7, 0x4, R2 ;  /* 0x0000000407027825 */ /* 0x001fcc00078e0202 */
[----:B-1----:R-:W2:Y:S01]  /*00d0*/  LDG.E.CONSTANT R2, desc[UR4][R2.64] ;  /* 0x0000000402027981 */ /* 0x002ea2000c1e9900 */
[----:B---3--:R-:W-:Y:S01]  /*00e0*/  IMAD.WIDE R4, R7, 0x4, R4 ;  /* 0x0000000407047825 */ /* 0x008fe200078e0204 */
[----:B--2---:R-:W-:-:S04]  /*00f0*/  SHF.R.U32.HI R0, RZ, UR6, R2 ;  /* 0x00000006ff007c19 */ /* 0x004fc80008011602 */
[----:B------:R-:W-:-:S05]  /*0100*/  LOP3.LUT R7, R0, 0x1, RZ, 0xc, !PT ;  /* 0x0000000100077812 */ /* 0x000fca00078e0cff */
[----:B------:R-:W-:Y:S01]  /*0110*/  STG.E desc[UR4][R4.64], R7 ;  /* 0x0000000704007986 */ /* 0x000fe2000c101904 */
[----:B------:R-:W-:Y:S05]  /*0120*/  EXIT ;  /* 0x000000000000794d */ /* 0x000fea0003800000 */
.L_x_3:
        /* <DEDUP_REMOVED lines=13> */
.L_x_7:


//--------------------- .nv.shared.reserved.0     --------------------------
	.section	.nv.shared.reserved.0,"aw",@nobits
	.weak		__nv_reservedSMEM_offset_0_alias
	.size		__nv_reservedSMEM_offset_0_alias, 0, 64
	.other		__nv_reservedSMEM_offset_0_alias,@"STO_CUDA_RESERVED_SHARED STV_DEFAULT"
__nv_reservedSMEM_offset_0_alias:
	.zero		0
	.zero		64


//--------------------- .nv.shared._Z19kBlockExclusiveScanPKjPjS1_i --------------------------
	.section	.nv.shared._Z19kBlockExclusiveScanPKjPjS1_i,"aw",@nobits
	.sectionflags	@""
	.align	4
.nv.shared._Z19kBlockExclusiveScanPKjPjS1_i:
	.zero		2048


//--------------------- .nv.constant0._Z8kScatterPKjS0_jiiPj --------------------------
	.section	.nv.constant0._Z8kScatterPKjS0_jiiPj,"a",@progbits
	.sectionflags	@""
	.align	4
.nv.constant0._Z8kScatterPKjS0_jiiPj:
	.zero		936


//--------------------- .nv.constant0._Z16kAddBlockOffsetsPjPKji --------------------------
	.section	.nv.constant0._Z16kAddBlockOffsetsPjPKji,"a",@progbits
	.sectionflags	@""
	.align	4
.nv.constant0._Z16kAddBlockOffsetsPjPKji:
	.zero		916


//--------------------- .nv.constant0._Z19kBlockExclusiveScanPKjPjS1_i --------------------------
	.section	.nv.constant0._Z19kBlockExclusiveScanPKjPjS1_i,"a",@progbits
	.sectionflags	@""
	.align	4
.nv.constant0._Z19kBlockExclusiveScanPKjPjS1_i:
	.zero		924


//--------------------- .nv.constant0._Z10kFlagZerosPKjiiPj --------------------------
	.section	.nv.constant0._Z10kFlagZerosPKjiiPj,"a",@progbits
	.sectionflags	@""
	.align	4
.nv.constant0._Z10kFlagZerosPKjiiPj:
	.zero		920


//--------------------- SYMBOLS --------------------------

	.type		.nv.reservedSmem.offset0,@object
	.size		.nv.reservedSmem.offset0,0x4
	.type		.nv.reservedSmem.cap,@object
	.size		.nv.reservedSmem.cap,0x4
